//
// Generated by NVIDIA NVVM Compiler
//
// Compiler Build ID: CL-36424714
// Cuda compilation tools, release 13.0, V13.0.88
// Based on NVVM 20.0.0
//

.version 9.0
.target sm_100
.address_size 64

	// .globl	_Z12get__min_maxPKffPfmm
.extern .func  (.param .b32 func_retval0) vprintf
(
	.param .b64 vprintf_param_0,
	.param .b64 vprintf_param_1
)
;
// _ZZ12get__min_maxPKffPfmmE6shared has been demoted
// _ZZ15get_min_max_auxPfmE6shared has been demoted
.global .align 1 .b8 $str[40] = {84, 104, 114, 101, 97, 100, 58, 32, 37, 100, 32, 66, 108, 111, 99, 107, 58, 32, 37, 100, 32, 86, 97, 108, 111, 114, 32, 102, 105, 110, 97, 108, 32, 37, 102, 32, 58, 32, 10};

.visible .entry _Z12get__min_maxPKffPfmm(
	.param .u64 .ptr .align 1 _Z12get__min_maxPKffPfmm_param_0,
	.param .f32 _Z12get__min_maxPKffPfmm_param_1,
	.param .u64 .ptr .align 1 _Z12get__min_maxPKffPfmm_param_2,
	.param .u64 _Z12get__min_maxPKffPfmm_param_3,
	.param .u64 _Z12get__min_maxPKffPfmm_param_4
)
{
	.reg .pred 	%p<9>;
	.reg .b32 	%r<28>;
	.reg .b32 	%f<11>;
	.reg .b64 	%rd<14>;
	.reg .b64 	%fd<3>;
	// demoted variable
	.shared .align 4 .b8 _ZZ12get__min_maxPKffPfmmE6shared[4096];
	ld.param.u64 	%rd1, [_Z12get__min_maxPKffPfmm_param_0];
	ld.param.u64 	%rd2, [_Z12get__min_maxPKffPfmm_param_2];
	ld.param.u64 	%rd4, [_Z12get__min_maxPKffPfmm_param_3];
	ld.param.u64 	%rd3, [_Z12get__min_maxPKffPfmm_param_4];
	mov.u32 	%r1, %ctaid.x;
	mov.u32 	%r2, %ntid.x;
	mov.u32 	%r11, %tid.x;
	mad.lo.s32 	%r12, %r1, %r2, %r11;
	mov.u32 	%r3, %ctaid.y;
	mov.u32 	%r4, %ntid.y;
	mov.u32 	%r13, %tid.y;
	mad.lo.s32 	%r14, %r3, %r4, %r13;
	cvt.u32.u64 	%r16, %rd3;
	mad.lo.s32 	%r5, %r14, %r16, %r12;
	mad.lo.s32 	%r6, %r13, %r2, %r11;
	cvt.s64.s32 	%rd6, %r12;
	setp.gt.u64 	%p1, %rd3, %rd6;
	cvt.u64.u32 	%rd7, %r14;
	setp.gt.u64 	%p2, %rd4, %rd7;
	and.pred  	%p3, %p1, %p2;
	@%p3 bra 	$L__BB0_2;
	shl.b32 	%r23, %r6, 2;
	mov.u32 	%r24, _ZZ12get__min_maxPKffPfmmE6shared;
	add.s32 	%r25, %r24, %r23;
	mov.b32 	%r26, 0;
	st.shared.u32 	[%r25], %r26;
	bra.uni 	$L__BB0_9;
$L__BB0_2:
	cvta.to.global.u64 	%rd8, %rd1;
	mul.wide.s32 	%rd9, %r5, 4;
	add.s64 	%rd10, %rd8, %rd9;
	ld.global.f32 	%f2, [%rd10];
	shl.b32 	%r17, %r6, 2;
	mov.u32 	%r18, _ZZ12get__min_maxPKffPfmmE6shared;
	add.s32 	%r7, %r18, %r17;
	st.shared.f32 	[%r7], %f2;
	bar.sync 	0;
	mul.lo.s32 	%r19, %r2, %r4;
	cvt.rn.f64.u32 	%fd1, %r19;
	mul.f64 	%fd2, %fd1, 0d3FE0000000000000;
	cvt.rzi.u32.f64 	%r27, %fd2;
	setp.eq.s32 	%p4, %r27, 0;
	@%p4 bra 	$L__BB0_7;
$L__BB0_3:
	mov.u32 	%r9, %r27;
	setp.ge.u32 	%p5, %r5, %r9;
	@%p5 bra 	$L__BB0_6;
	ld.shared.f32 	%f3, [%r7];
	shl.b32 	%r20, %r9, 2;
	add.s32 	%r21, %r7, %r20;
	ld.shared.f32 	%f1, [%r21];
	setp.geu.f32 	%p6, %f3, %f1;
	@%p6 bra 	$L__BB0_6;
	st.shared.f32 	[%r7], %f1;
$L__BB0_6:
	bar.sync 	0;
	shr.u32 	%r27, %r9, 1;
	setp.gt.u32 	%p7, %r9, 1;
	@%p7 bra 	$L__BB0_3;
$L__BB0_7:
	bar.sync 	0;
	setp.ne.s32 	%p8, %r6, 0;
	@%p8 bra 	$L__BB0_9;
	cvt.rn.f32.u32 	%f4, %r3;
	cvt.rn.f32.u64 	%f5, %rd3;
	mul.f32 	%f6, %f5, 0f3D000000;
	cvt.rpi.f32.f32 	%f7, %f6;
	cvt.rn.f32.u32 	%f8, %r1;
	fma.rn.f32 	%f9, %f7, %f4, %f8;
	cvt.rzi.u32.f32 	%r22, %f9;
	ld.shared.f32 	%f10, [_ZZ12get__min_maxPKffPfmmE6shared];
	cvta.to.global.u64 	%rd11, %rd2;
	mul.wide.u32 	%rd12, %r22, 4;
	add.s64 	%rd13, %rd11, %rd12;
	st.global.f32 	[%rd13], %f10;
$L__BB0_9:
	ret;

}
	// .globl	_Z15get_min_max_auxPfm
.visible .entry _Z15get_min_max_auxPfm(
	.param .u64 .ptr .align 1 _Z15get_min_max_auxPfm_param_0,
	.param .u64 _Z15get_min_max_auxPfm_param_1
)
{
	.local .align 16 .b8 	__local_depot1[16];
	.reg .b64 	%SP;
	.reg .b64 	%SPL;
	.reg .pred 	%p<7>;
	.reg .b32 	%r<30>;
	.reg .b32 	%f<11>;
	.reg .b64 	%rd<13>;
	.reg .b64 	%fd<4>;
	// demoted variable
	.shared .align 4 .b8 _ZZ15get_min_max_auxPfmE6shared[4096];
	mov.u64 	%SPL, __local_depot1;
	cvta.local.u64 	%SP, %SPL;
	ld.param.u64 	%rd4, [_Z15get_min_max_auxPfm_param_0];
	ld.param.u64 	%rd3, [_Z15get_min_max_auxPfm_param_1];
	cvta.to.global.u64 	%rd1, %rd4;
	mov.u32 	%r6, %tid.y;
	mov.u32 	%r1, %ntid.x;
	mov.u32 	%r7, %tid.x;
	mad.lo.s32 	%r8, %r6, %r1, %r7;
	cvt.u64.u32 	%rd2, %r8;
	setp.gt.u64 	%p1, %rd3, %rd2;
	@%p1 bra 	$L__BB1_2;
	cvt.u32.u64 	%r9, %rd2;
	shl.b32 	%r10, %r9, 2;
	mov.u32 	%r11, _ZZ15get_min_max_auxPfmE6shared;
	add.s32 	%r12, %r11, %r10;
	mov.b32 	%r13, 0;
	st.shared.u32 	[%r12], %r13;
	bra.uni 	$L__BB1_9;
$L__BB1_2:
	cvt.u32.u64 	%r14, %rd2;
	shl.b64 	%rd5, %rd2, 2;
	add.s64 	%rd6, %rd1, %rd5;
	ld.global.f32 	%f2, [%rd6];
	shl.b32 	%r15, %r14, 2;
	mov.u32 	%r16, _ZZ15get_min_max_auxPfmE6shared;
	add.s32 	%r2, %r16, %r15;
	st.shared.f32 	[%r2], %f2;
	bar.sync 	0;
	mov.u32 	%r17, %ntid.y;
	mul.lo.s32 	%r18, %r1, %r17;
	cvt.rn.f64.u32 	%fd1, %r18;
	mul.f64 	%fd2, %fd1, 0d3FE0000000000000;
	cvt.rzi.u32.f64 	%r29, %fd2;
	setp.eq.s32 	%p2, %r29, 0;
	@%p2 bra 	$L__BB1_7;
$L__BB1_3:
	mov.u32 	%r4, %r29;
	setp.ge.u32 	%p3, %r14, %r4;
	@%p3 bra 	$L__BB1_6;
	ld.shared.f32 	%f3, [%r2];
	shl.b32 	%r20, %r4, 2;
	add.s32 	%r21, %r2, %r20;
	ld.shared.f32 	%f1, [%r21];
	setp.geu.f32 	%p4, %f3, %f1;
	@%p4 bra 	$L__BB1_6;
	st.shared.f32 	[%r2], %f1;
$L__BB1_6:
	bar.sync 	0;
	shr.u32 	%r29, %r4, 1;
	setp.gt.u32 	%p5, %r4, 1;
	@%p5 bra 	$L__BB1_3;
$L__BB1_7:
	setp.ne.s32 	%p6, %r14, 0;
	@%p6 bra 	$L__BB1_9;
	add.u64 	%rd7, %SP, 0;
	add.u64 	%rd8, %SPL, 0;
	mov.u32 	%r23, %ctaid.y;
	cvt.rn.f32.u32 	%f4, %r23;
	cvt.rn.f32.u64 	%f5, %rd3;
	mul.f32 	%f6, %f5, 0f3D000000;
	cvt.rpi.f32.f32 	%f7, %f6;
	mov.u32 	%r24, %ctaid.x;
	cvt.rn.f32.u32 	%f8, %r24;
	fma.rn.f32 	%f9, %f7, %f4, %f8;
	cvt.rzi.u32.f32 	%r25, %f9;
	ld.shared.f32 	%f10, [_ZZ15get_min_max_auxPfmE6shared];
	mul.wide.u32 	%rd9, %r25, 4;
	add.s64 	%rd10, %rd1, %rd9;
	st.global.f32 	[%rd10], %f10;
	cvt.f64.f32 	%fd3, %f10;
	mov.b32 	%r26, 0;
	st.local.v2.u32 	[%rd8], {%r25, %r26};
	st.local.f64 	[%rd8+8], %fd3;
	mov.u64 	%rd11, $str;
	cvta.global.u64 	%rd12, %rd11;
	{ // callseq 0, 0
	.param .b64 param0;
	st.param.b64 	[param0], %rd12;
	.param .b64 param1;
	st.param.b64 	[param1], %rd7;
	.param .b32 retval0;
	call.uni (retval0), 
	vprintf, 
	(
	param0, 
	param1
	);
	ld.param.b32 	%r27, [retval0];
	} // callseq 0
$L__BB1_9:
	ret;

}


// ===== COMPILED SASS (sm_100) =====

	.target	sm_100

	.elftype	@"ET_EXEC"


//--------------------- .note.nv.tkinfo           --------------------------
	.section	.note.nv.tkinfo,"",@"SHT_NOTE"
	.sectionflags	@"SHF_NOTE_NV_TKINFO"
	.tkinfo
        /*0018*/ 	.word	0x00000002
        /*0030*/ 	.string	""
        /*0030*/ 	.string	"ptxas"
        /*0030*/ 	.string	"Cuda compilation tools, release 13.0, V13.0.88"
        /*0030*/ 	.string	"Build cuda_13.0.r13.0/compiler.36424714_0"
        /*0030*/ 	.string	"-arch sm_100 -m 64 "



//--------------------- .note.nv.cuinfo           --------------------------
	.section	.note.nv.cuinfo,"",@"SHT_NOTE"
	.sectionflags	@"SHF_NOTE_NV_CUINFO"
        /*0018*/ 	.short	0x0002
        /*001a*/ 	.short	0x0064
        /*001c*/ 	.short	0x0082
	.zero		2


//--------------------- .nv.info                  --------------------------
	.section	.nv.info,"",@"SHT_CUDA_INFO"
	.align	4


	//----- nvinfo : EIATTR_REGCOUNT
	.align		4
        /*0000*/ 	.byte	0x04, 0x2f
        /*0002*/ 	.short	(.L_2 - .L_1)
	.align		4
.L_1:
        /*0004*/ 	.word	index@(_Z12get__min_maxPKffPfmm)
        /*0008*/ 	.word	0x0000000c


	//----- nvinfo : EIATTR_FRAME_SIZE
	.align		4
.L_2:
        /*000c*/ 	.byte	0x04, 0x11
        /*000e*/ 	.short	(.L_4 - .L_3)
	.align		4
.L_3:
        /*0010*/ 	.word	index@(_Z12get__min_maxPKffPfmm)
        /*0014*/ 	.word	0x00000000


	//----- nvinfo : EIATTR_REGCOUNT
	.align		4
.L_4:
        /*0018*/ 	.byte	0x04, 0x2f
        /*001a*/ 	.short	(.L_6 - .L_5)
	.align		4
.L_5:
        /*001c*/ 	.word	index@(_Z15get_min_max_auxPfm)
        /*0020*/ 	.word	0x00000018


	//----- nvinfo : EIATTR_FRAME_SIZE
	.align		4
.L_6:
        /*0024*/ 	.byte	0x04, 0x11
        /*0026*/ 	.short	(.L_8 - .L_7)
	.align		4
.L_7:
        /*0028*/ 	.word	index@(_Z15get_min_max_auxPfm)
        /*002c*/ 	.word	0x00000010


	//----- nvinfo : EIATTR_MIN_STACK_SIZE
	.align		4
.L_8:
        /*0030*/ 	.byte	0x04, 0x12
        /*0032*/ 	.short	(.L_10 - .L_9)
	.align		4
.L_9:
        /*0034*/ 	.word	index@(_Z15get_min_max_auxPfm)
        /*0038*/ 	.word	0x00000010


	//----- nvinfo : EIATTR_MIN_STACK_SIZE
	.align		4
.L_10:
        /*003c*/ 	.byte	0x04, 0x12
        /*003e*/ 	.short	(.L_12 - .L_11)
	.align		4
.L_11:
        /*0040*/ 	.word	index@(_Z12get__min_maxPKffPfmm)
        /*0044*/ 	.word	0x00000000
.L_12:


//--------------------- .nv.compat                --------------------------
	.section	.nv.compat,"",@"SHT_CUDA_COMPAT_INFO"
	.align	4
        /*0000*/ 	.byte	0x02, 0x09, 0x00, 0x00, 0x02, 0x02, 0x01, 0x00, 0x02, 0x05, 0x05, 0x00, 0x03, 0x07, 0x01, 0x01
        /*0010*/ 	.byte	0x02, 0x03, 0x00, 0x00, 0x02, 0x06, 0x01, 0x00, 0x04, 0x0b, 0x08, 0x00, 0x01, 0x00, 0x00, 0x00
        /*0020*/ 	.byte	0x00, 0x00, 0x00, 0x00


//--------------------- .nv.info._Z15get_min_max_auxPfm --------------------------
	.section	.nv.info._Z15get_min_max_auxPfm,"",@"SHT_CUDA_INFO"
	.sectionflags	@""
	.align	4


	//----- nvinfo : EIATTR_CUDA_API_VERSION
	.align		4
        /*0000*/ 	.byte	0x04, 0x37
        /*0002*/ 	.short	(.L_14 - .L_13)
.L_13:
        /*0004*/ 	.word	0x00000082


	//----- nvinfo : EIATTR_KPARAM_INFO
	.align		4
.L_14:
        /*0008*/ 	.byte	0x04, 0x17
        /*000a*/ 	.short	(.L_16 - .L_15)
.L_15:
        /*000c*/ 	.word	0x00000000
        /*0010*/ 	.short	0x0001
        /*0012*/ 	.short	0x0008
        /*0014*/ 	.byte	0x00, 0xf0, 0x21, 0x00


	//----- nvinfo : EIATTR_KPARAM_INFO
	.align		4
.L_16:
        /*0018*/ 	.byte	0x04, 0x17
        /*001a*/ 	.short	(.L_18 - .L_17)
.L_17:
        /*001c*/ 	.word	0x00000000
        /*0020*/ 	.short	0x0000
        /*0022*/ 	.short	0x0000
        /*0024*/ 	.byte	0x00, 0xf5, 0x21, 0x00


	//----- nvinfo : EIATTR_SPARSE_MMA_MASK
	.align		4
.L_18:
        /*0028*/ 	.byte	0x03, 0x50
        /*002a*/ 	.short	0x0000


	//----- nvinfo : EIATTR_MAXREG_COUNT
	.align		4
        /*002c*/ 	.byte	0x03, 0x1b
        /*002e*/ 	.short	0x00ff


	//----- nvinfo : EIATTR_NUM_BARRIERS
	.align		4
        /*0030*/ 	.byte	0x02, 0x4c
        /*0032*/ 	.byte	0x01
	.zero		1


	//----- nvinfo : EIATTR_EXTERNS
	.align		4
        /*0034*/ 	.byte	0x04, 0x0f
        /*0036*/ 	.short	(.L_20 - .L_19)


	//   ....[0]....
	.align		4
.L_19:
        /*0038*/ 	.word	index@(vprintf)


	//----- nvinfo : EIATTR_MERCURY_ISA_VERSION
	.align		4
.L_20:
        /*003c*/ 	.byte	0x03, 0x5f
        /*003e*/ 	.short	0x0101


	//----- nvinfo : EIATTR_VRC_CTA_INIT_COUNT
	.align		4
        /*0040*/ 	.byte	0x02, 0x4a
	.zero		1
	.zero		1


	//----- nvinfo : EIATTR_SYSCALL_OFFSETS
	.align		4
        /*0044*/ 	.byte	0x04, 0x46
        /*0046*/ 	.short	(.L_22 - .L_21)


	//   ....[0]....
.L_21:
        /*0048*/ 	.word	0x00000520


	//----- nvinfo : EIATTR_EXIT_INSTR_OFFSETS
	.align		4
.L_22:
        /*004c*/ 	.byte	0x04, 0x1c
        /*004e*/ 	.short	(.L_24 - .L_23)


	//   ....[0]....
.L_23:
        /*0050*/ 	.word	0x00000120


	//   ....[1]....
        /*0054*/ 	.word	0x00000360


	//   ....[2]....
        /*0058*/ 	.word	0x00000530


	//----- nvinfo : EIATTR_CRS_STACK_SIZE
	.align		4
.L_24:
        /*005c*/ 	.byte	0x04, 0x1e
        /*005e*/ 	.short	(.L_26 - .L_25)
.L_25:
        /*0060*/ 	.word	0x00000000


	//----- nvinfo : EIATTR_CBANK_PARAM_SIZE
	.align		4
.L_26:
        /*0064*/ 	.byte	0x03, 0x19
        /*0066*/ 	.short	0x0010


	//----- nvinfo : EIATTR_PARAM_CBANK
	.align		4
        /*0068*/ 	.byte	0x04, 0x0a
        /*006a*/ 	.short	(.L_28 - .L_27)
	.align		4
.L_27:
        /*006c*/ 	.word	index@(.nv.constant0._Z15get_min_max_auxPfm)
        /*0070*/ 	.short	0x0380
        /*0072*/ 	.short	0x0010


	//----- nvinfo : EIATTR_SW_WAR
	.align		4
.L_28:
        /*0074*/ 	.byte	0x04, 0x36
        /*0076*/ 	.short	(.L_30 - .L_29)
.L_29:
        /*0078*/ 	.word	0x00000008
.L_30:


//--------------------- .nv.info._Z12get__min_maxPKffPfmm --------------------------
	.section	.nv.info._Z12get__min_maxPKffPfmm,"",@"SHT_CUDA_INFO"
	.sectionflags	@""
	.align	4


	//----- nvinfo : EIATTR_CUDA_API_VERSION
	.align		4
        /*0000*/ 	.byte	0x04, 0x37
        /*0002*/ 	.short	(.L_32 - .L_31)
.L_31:
        /*0004*/ 	.word	0x00000082


	//----- nvinfo : EIATTR_KPARAM_INFO
	.align		4
.L_32:
        /*0008*/ 	.byte	0x04, 0x17
        /*000a*/ 	.short	(.L_34 - .L_33)
.L_33:
        /*000c*/ 	.word	0x00000000
        /*0010*/ 	.short	0x0004
        /*0012*/ 	.short	0x0020
        /*0014*/ 	.byte	0x00, 0xf0, 0x21, 0x00


	//----- nvinfo : EIATTR_KPARAM_INFO
	.align		4
.L_34:
        /*0018*/ 	.byte	0x04, 0x17
        /*001a*/ 	.short	(.L_36 - .L_35)
.L_35:
        /*001c*/ 	.word	0x00000000
        /*0020*/ 	.short	0x0003
        /*0022*/ 	.short	0x0018
        /*0024*/ 	.byte	0x00, 0xf0, 0x21, 0x00


	//----- nvinfo : EIATTR_KPARAM_INFO
	.align		4
.L_36:
        /*0028*/ 	.byte	0x04, 0x17
        /*002a*/ 	.short	(.L_38 - .L_37)
.L_37:
        /*002c*/ 	.word	0x00000000
        /*0030*/ 	.short	0x0002
        /*0032*/ 	.short	0x0010
        /*0034*/ 	.byte	0x00, 0xf5, 0x21, 0x00


	//----- nvinfo : EIATTR_KPARAM_INFO
	.align		4
.L_38:
        /*0038*/ 	.byte	0x04, 0x17
        /*003a*/ 	.short	(.L_40 - .L_39)
.L_39:
        /*003c*/ 	.word	0x00000000
        /*0040*/ 	.short	0x0001
        /*0042*/ 	.short	0x0008
        /*0044*/ 	.byte	0x00, 0xf0, 0x11, 0x00


	//----- nvinfo : EIATTR_KPARAM_INFO
	.align		4
.L_40:
        /*0048*/ 	.byte	0x04, 0x17
        /*004a*/ 	.short	(.L_42 - .L_41)
.L_41:
        /*004c*/ 	.word	0x00000000
        /*0050*/ 	.short	0x0000
        /*0052*/ 	.short	0x0000
        /*0054*/ 	.byte	0x00, 0xf5, 0x21, 0x00


	//----- nvinfo : EIATTR_SPARSE_MMA_MASK
	.align		4
.L_42:
        /*0058*/ 	.byte	0x03, 0x50
        /*005a*/ 	.short	0x0000


	//----- nvinfo : EIATTR_MAXREG_COUNT
	.align		4
        /*005c*/ 	.byte	0x03, 0x1b
        /*005e*/ 	.short	0x00ff


	//----- nvinfo : EIATTR_NUM_BARRIERS
	.align		4
        /*0060*/ 	.byte	0x02, 0x4c
        /*0062*/ 	.byte	0x01
	.zero		1


	//----- nvinfo : EIATTR_MERCURY_ISA_VERSION
	.align		4
        /*0064*/ 	.byte	0x03, 0x5f
        /*0066*/ 	.short	0x0101


	//----- nvinfo : EIATTR_VRC_CTA_INIT_COUNT
	.align		4
        /*0068*/ 	.byte	0x02, 0x4a
	.zero		1
	.zero		1


	//----- nvinfo : EIATTR_EXIT_INSTR_OFFSETS
	.align		4
        /*006c*/ 	.byte	0x04, 0x1c
        /*006e*/ 	.short	(.L_44 - .L_43)


	//   ....[0]....
.L_43:
        /*0070*/ 	.word	0x00000170


	//   ....[1]....
        /*0074*/ 	.word	0x000003b0


	//   ....[2]....
        /*0078*/ 	.word	0x000004b0


	//----- nvinfo : EIATTR_CRS_STACK_SIZE
	.align		4
.L_44:
        /*007c*/ 	.byte	0x04, 0x1e
        /*007e*/ 	.short	(.L_46 - .L_45)
.L_45:
        /*0080*/ 	.word	0x00000000


	//----- nvinfo : EIATTR_CBANK_PARAM_SIZE
	.align		4
.L_46:
        /*0084*/ 	.byte	0x03, 0x19
        /*0086*/ 	.short	0x0028


	//----- nvinfo : EIATTR_PARAM_CBANK
	.align		4
        /*0088*/ 	.byte	0x04, 0x0a
        /*008a*/ 	.short	(.L_48 - .L_47)
	.align		4
.L_47:
        /*008c*/ 	.word	index@(.nv.constant0._Z12get__min_maxPKffPfmm)
        /*0090*/ 	.short	0x0380
        /*0092*/ 	.short	0x0028


	//----- nvinfo : EIATTR_SW_WAR
	.align		4
.L_48:
        /*0094*/ 	.byte	0x04, 0x36
        /*0096*/ 	.short	(.L_50 - .L_49)
.L_49:
        /*0098*/ 	.word	0x00000008
.L_50:


//--------------------- .nv.callgraph             --------------------------
	.section	.nv.callgraph,"",@"SHT_CUDA_CALLGRAPH"
	.align	4
	.sectionentsize	8
	.align		4
        /*0000*/ 	.word	0x00000000
	.align		4
        /*0004*/ 	.word	0xffffffff
	.align		4
        /*0008*/ 	.word	index@(_Z15get_min_max_auxPfm)
	.align		4
        /*000c*/ 	.word	index@(vprintf)
	.align		4
        /*0010*/ 	.word	0x00000000
	.align		4
        /*0014*/ 	.word	0xfffffffe
	.align		4
        /*0018*/ 	.word	0x00000000
	.align		4
        /*001c*/ 	.word	0xfffffffd
	.align		4
        /*0020*/ 	.word	0x00000000
	.align		4
        /*0024*/ 	.word	0xfffffffc


//--------------------- .nv.constant4             --------------------------
	.section	.nv.constant4,"a",@progbits
	.align	8
	.align		8
.nv.constant4:
        /*0000*/ 	.dword	vprintf
	.align		8
        /*0008*/ 	.dword	$str


//--------------------- .text._Z15get_min_max_auxPfm --------------------------
	.section	.text._Z15get_min_max_auxPfm,"ax",@progbits
	.align	128
        .global         _Z15get_min_max_auxPfm
        .type           _Z15get_min_max_auxPfm,@function
        .size           _Z15get_min_max_auxPfm,(.L_x_11 - _Z15get_min_max_auxPfm)
        .other          _Z15get_min_max_auxPfm,@"STO_CUDA_ENTRY STV_DEFAULT"
_Z15get_min_max_auxPfm:
.text._Z15get_min_max_auxPfm:
[----:B------:R-:W0:Y:S01]  /*0000*/  LDC R1, c[0x0][0x37c] ;  /* 0x0000df00ff017b82 */ /* 0x000e220000000800 */
[----:B------:R-:W1:Y:S01]  /*0010*/  S2R R0, SR_TID.Y ;  /* 0x0000000000007919 */ /* 0x000e620000002200 */
[----:B------:R-:W2:Y:S01]  /*0020*/  LDCU UR6, c[0x0][0x2fc] ;  /* 0x00005f80ff0677ac */ /* 0x000ea20008000800 */
[----:B0-----:R-:W-:Y:S01]  /*0030*/  VIADD R1, R1, 0xfffffff0 ;  /* 0xfffffff001017836 */ /* 0x001fe20000000000 */
[----:B------:R-:W1:Y:S01]  /*0040*/  S2R R3, SR_TID.X ;  /* 0x0000000000037919 */ /* 0x000e620000002100 */
[----:B------:R-:W1:Y:S01]  /*0050*/  LDCU UR4, c[0x0][0x360] ;  /* 0x00006c00ff0477ac */ /* 0x000e620008000800 */
[----:B------:R-:W0:Y:S01]  /*0060*/  LDCU.64 UR8, c[0x0][0x388] ;  /* 0x00007100ff0877ac */ /* 0x000e220008000a00 */
[----:B------:R-:W3:Y:S02]  /*0070*/  LDCU UR5, c[0x0][0x2f8] ;  /* 0x00005f00ff0577ac */ /* 0x000ee40008000800 */
[----:B---3--:R-:W-:Y:S01]  /*0080*/  IADD3 R6, P1, PT, R1, UR5, RZ ;  /* 0x0000000501067c10 */ /* 0x008fe2000ff3e0ff */
[----:B-1----:R-:W-:-:S04]  /*0090*/  IMAD R0, R0, UR4, R3 ;  /* 0x0000000400007c24 */ /* 0x002fc8000f8e0203 */
[----:B--2---:R-:W-:Y:S01]  /*00a0*/  IMAD.X R7, RZ, RZ, UR6, P1 ;  /* 0x00000006ff077e24 */ /* 0x004fe200088e06ff */
[----:B0-----:R-:W-:-:S04]  /*00b0*/  ISETP.GE.U32.AND P0, PT, R0, UR8, PT ;  /* 0x0000000800007c0c */ /* 0x001fc8000bf06070 */
[----:B------:R-:W-:-:S13]  /*00c0*/  ISETP.GE.U32.AND.EX P0, PT, RZ, UR9, PT, P0 ;  /* 0x00000009ff007c0c */ /* 0x000fda000bf06100 */
[----:B------:R-:W0:Y:S01]  /*00d0*/  @P0 S2R R3, SR_CgaCtaId ;  /* 0x0000000000030919 */ /* 0x000e220000008800 */
[----:B------:R-:W-:-:S04]  /*00e0*/  @P0 MOV R2, 0x400 ;  /* 0x0000040000020802 */ /* 0x000fc80000000f00 */
[----:B0-----:R-:W-:-:S05]  /*00f0*/  @P0 LEA R3, R3, R2, 0x18 ;  /* 0x0000000203030211 */ /* 0x001fca00078ec0ff */
[----:B------:R-:W-:-:S05]  /*0100*/  @P0 IMAD R3, R0, 0x4, R3 ;  /* 0x0000000400030824 */ /* 0x000fca00078e0203 */
[----:B------:R0:W-:Y:S01]  /*0110*/  @P0 STS [R3], RZ ;  /* 0x000000ff03000388 */ /* 0x0001e20000000800 */
[----:B------:R-:W-:Y:S05]  /*0120*/  @P0 EXIT ;  /* 0x000000000000094d */ /* 0x000fea0003800000 */
[----:B------:R-:W1:Y:S01]  /*0130*/  LDCU.64 UR6, c[0x0][0x380] ;  /* 0x00007000ff0677ac */ /* 0x000e620008000a00 */
[----:B------:R-:W2:Y:S01]  /*0140*/  LDCU.64 UR8, c[0x0][0x358] ;  /* 0x00006b00ff0877ac */ /* 0x000ea20008000a00 */
[----:B-1----:R-:W-:-:S04]  /*0150*/  LEA R4, P0, R0, UR6, 0x2 ;  /* 0x0000000600047c11 */ /* 0x002fc8000f8010ff */
[----:B------:R-:W-:-:S05]  /*0160*/  LEA.HI.X R5, R0, UR7, RZ, 0x2, P0 ;  /* 0x0000000700057c11 */ /* 0x000fca00080f14ff */
[----:B--2---:R-:W2:Y:S01]  /*0170*/  LDG.E R4, desc[UR8][R4.64] ;  /* 0x0000000804047981 */ /* 0x004ea2000c1e1900 */
[----:B------:R-:W1:Y:S01]  /*0180*/  LDCU UR5, c[0x0][0x364] ;  /* 0x00006c80ff0577ac */ /* 0x000e620008000800 */
[----:B------:R-:W3:Y:S01]  /*0190*/  S2UR UR6, SR_CgaCtaId ;  /* 0x00000000000679c3 */ /* 0x000ee20000008800 */
[----:B------:R-:W-:Y:S05]  /*01a0*/  WARPSYNC.ALL ;  /* 0x0000000000007948 */ /* 0x000fea0003800000 */
[----:B-1----:R-:W-:-:S09]  /*01b0*/  UIMAD UR4, UR4, UR5, URZ ;  /* 0x00000005040472a4 */ /* 0x002fd2000f8e02ff */
[----:B0-----:R-:W0:Y:S01]  /*01c0*/  I2F.F64.U32 R2, UR4 ;  /* 0x0000000400027d12 */ /* 0x001e220008201800 */
[----:B------:R-:W-:Y:S02]  /*01d0*/  UMOV UR4, 0x400 ;  /* 0x0000040000047882 */ /* 0x000fe40000000000 */
[----:B---3--:R-:W-:-:S06]  /*01e0*/  ULEA UR4, UR6, UR4, 0x18 ;  /* 0x0000000406047291 */ /* 0x008fcc000f8ec0ff */
[----:B------:R-:W-:Y:S01]  /*01f0*/  LEA R9, R0, UR4, 0x2 ;  /* 0x0000000400097c11 */ /* 0x000fe2000f8e10ff */
[----:B0-----:R-:W-:-:S10]  /*0200*/  DMUL R2, R2, 0.5 ;  /* 0x3fe0000002027828 */ /* 0x001fd40000000000 */
[----:B------:R-:W0:Y:S02]  /*0210*/  F2I.U32.F64.TRUNC R2, R2 ;  /* 0x0000000200027311 */ /* 0x000e24000030d000 */
[----:B0-----:R-:W-:Y:S01]  /*0220*/  ISETP.NE.AND P0, PT, R2, RZ, PT ;  /* 0x000000ff0200720c */ /* 0x001fe20003f05270 */
[----:B--2---:R0:W-:Y:S01]  /*0230*/  STS [R9], R4 ;  /* 0x0000000409007388 */ /* 0x0041e20000000800 */
[----:B------:R-:W-:Y:S11]  /*0240*/  BAR.SYNC.DEFER_BLOCKING 0x0 ;  /* 0x0000000000007b1d */ /* 0x000ff60000010000 */
[----:B------:R-:W-:Y:S05]  /*0250*/  @!P0 BRA `(.L_x_0) ;  /* 0x00000000003c8947 */ /* 0x000fea0003800000 */
.L_x_3:
[----:B------:R-:W-:Y:S01]  /*0260*/  ISETP.GE.U32.AND P0, PT, R0, R2, PT ;  /* 0x000000020000720c */ /* 0x000fe20003f06070 */
[----:B------:R-:W-:-:S12]  /*0270*/  BSSY.RECONVERGENT B0, `(.L_x_1) ;  /* 0x0000007000007945 */ /* 0x000fd80003800200 */
[----:B-1----:R-:W-:Y:S05]  /*0280*/  @P0 BRA `(.L_x_2) ;  /* 0x0000000000140947 */ /* 0x002fea0003800000 */
[----:B0-----:R-:W-:Y:S01]  /*0290*/  IMAD R4, R2, 0x4, R9 ;  /* 0x0000000402047824 */ /* 0x001fe200078e0209 */
[----:B------:R-:W-:Y:S05]  /*02a0*/  LDS R3, [R9] ;  /* 0x0000000009037984 */ /* 0x000fea0000000800 */
[----:B------:R-:W0:Y:S02]  /*02b0*/  LDS R4, [R4] ;  /* 0x0000000004047984 */ /* 0x000e240000000800 */
[----:B0-----:R-:W-:-:S13]  /*02c0*/  FSETP.GEU.AND P0, PT, R3, R4, PT ;  /* 0x000000040300720b */ /* 0x001fda0003f0e000 */
[----:B------:R1:W-:Y:S02]  /*02d0*/  @!P0 STS [R9], R4 ;  /* 0x0000000409008388 */ /* 0x0003e40000000800 */
.L_x_2:
[----:B------:R-:W-:Y:S05]  /*02e0*/  BSYNC.RECONVERGENT B0 ;  /* 0x0000000000007941 */ /* 0x000fea0003800200 */
.L_x_1:
[----:B------:R-:W-:Y:S01]  /*02f0*/  BAR.SYNC.DEFER_BLOCKING 0x0 ;  /* 0x0000000000007b1d */ /* 0x000fe20000010000 */
[----:B------:R-:W-:Y:S02]  /*0300*/  ISETP.GT.U32.AND P0, PT, R2, 0x1, PT ;  /* 0x000000010200780c */ /* 0x000fe40003f04070 */
[----:B------:R-:W-:-:S03]  /*0310*/  SHF.R.U32.HI R3, RZ, 0x1, R2 ;  /* 0x00000001ff037819 */ /* 0x000fc60000011602 */
[----:B------:R-:W-:Y:S05]  /*0320*/  WARPSYNC.ALL ;  /* 0x0000000000007948 */ /* 0x000fea0003800000 */
[----:B------:R-:W-:-:S03]  /*0330*/  IMAD.MOV.U32 R2, RZ, RZ, R3 ;  /* 0x000000ffff027224 */ /* 0x000fc600078e0003 */
[----:B------:R-:W-:Y:S05]  /*0340*/  @P0 BRA `(.L_x_3) ;  /* 0xfffffffc00c40947 */ /* 0x000fea000383ffff */
.L_x_0:
[----:B------:R-:W-:-:S13]  /*0350*/  ISETP.NE.AND P0, PT, R0, RZ, PT ;  /* 0x000000ff0000720c */ /* 0x000fda0003f05270 */
[----:B------:R-:W-:Y:S05]  /*0360*/  @P0 EXIT ;  /* 0x000000000000094d */ /* 0x000fea0003800000 */
[----:B------:R-:W2:Y:S01]  /*0370*/  S2UR UR5, SR_CgaCtaId ;  /* 0x00000000000579c3 */ /* 0x000ea20000008800 */
[----:B------:R-:W-:-:S07]  /*0380*/  UMOV UR4, 0x400 ;  /* 0x0000040000047882 */ /* 0x000fce0000000000 */
[----:B01----:R-:W0:Y:S08]  /*0390*/  LDC.64 R4, c[0x0][0x388] ;  /* 0x0000e200ff047b82 */ /* 0x003e300000000a00 */
[----:B------:R-:W1:Y:S01]  /*03a0*/  LDC.64 R10, c[0x0][0x380] ;  /* 0x0000e000ff0a7b82 */ /* 0x000e620000000a00 */
[----:B--2---:R-:W-:-:S07]  /*03b0*/  ULEA UR4, UR5, UR4, 0x18 ;  /* 0x0000000405047291 */ /* 0x004fce000f8ec0ff */
[----:B------:R-:W2:Y:S01]  /*03c0*/  S2UR UR5, SR_CTAID.X ;  /* 0x00000000000579c3 */ /* 0x000ea20000002500 */
[----:B0-----:R-:W0:Y:S01]  /*03d0*/  I2F.U64 R4, R4 ;  /* 0x0000000400047312 */ /* 0x001e220000301000 */
[----:B------:R-:W3:Y:S06]  /*03e0*/  LDS R8, [UR4] ;  /* 0x00000004ff087984 */ /* 0x000eec0008000800 */
[----:B------:R-:W4:Y:S01]  /*03f0*/  S2UR UR4, SR_CTAID.Y ;  /* 0x00000000000479c3 */ /* 0x000f220000002600 */
[----:B0-----:R-:W-:Y:S01]  /*0400*/  FMUL R14, R4, 0.03125 ;  /* 0x3d000000040e7820 */ /* 0x001fe20000400000 */
[----:B--2---:R-:W-:-:S03]  /*0410*/  I2FP.F32.U32 R9, UR5 ;  /* 0x0000000500097c45 */ /* 0x004fc60008201000 */
[----:B------:R-:W0:Y:S01]  /*0420*/  FRND.CEIL R3, R14 ;  /* 0x0000000e00037307 */ /* 0x000e220000209000 */
[----:B----4-:R-:W-:Y:S01]  /*0430*/  I2FP.F32.U32 R0, UR4 ;  /* 0x0000000400007c45 */ /* 0x010fe20008201000 */
[----:B------:R-:W2:Y:S04]  /*0440*/  LDCU.64 UR4, c[0x4][0x8] ;  /* 0x01000100ff0477ac */ /* 0x000ea80008000a00 */
[----:B0-----:R-:W-:Y:S01]  /*0450*/  FFMA R0, R0, R3, R9 ;  /* 0x0000000300007223 */ /* 0x001fe20000000009 */
[----:B------:R-:W-:Y:S01]  /*0460*/  IMAD.MOV.U32 R3, RZ, RZ, RZ ;  /* 0x000000ffff037224 */ /* 0x000fe200078e00ff */
[----:B------:R-:W-:Y:S02]  /*0470*/  MOV R9, 0x0 ;  /* 0x0000000000097802 */ /* 0x000fe40000000f00 */
[----:B------:R-:W1:Y:S02]  /*0480*/  F2I.U32.TRUNC.NTZ R2, R0 ;  /* 0x0000000000027305 */ /* 0x000e64000020f000 */
[----:B------:R0:W4:Y:S06]  /*0490*/  LDC.64 R14, c[0x4][R9] ;  /* 0x01000000090e7b82 */ /* 0x00012c0000000a00 */
[----:B---3--:R-:W3:Y:S01]  /*04a0*/  F2F.F64.F32 R12, R8 ;  /* 0x00000008000c7310 */ /* 0x008ee20000201800 */
[----:B--2---:R-:W-:-:S02]  /*04b0*/  IMAD.U32 R4, RZ, RZ, UR4 ;  /* 0x00000004ff047e24 */ /* 0x004fc4000f8e00ff */
[----:B------:R-:W-:Y:S02]  /*04c0*/  IMAD.U32 R5, RZ, RZ, UR5 ;  /* 0x00000005ff057e24 */ /* 0x000fe4000f8e00ff */
[----:B-1----:R-:W-:Y:S01]  /*04d0*/  IMAD.WIDE.U32 R10, R2, 0x4, R10 ;  /* 0x00000004020a7825 */ /* 0x002fe200078e000a */
[----:B------:R0:W-:Y:S04]  /*04e0*/  STL.64 [R1], R2 ;  /* 0x0000000201007387 */ /* 0x0001e80000100a00 */
[----:B------:R0:W-:Y:S04]  /*04f0*/  STG.E desc[UR8][R10.64], R8 ;  /* 0x000000080a007986 */ /* 0x0001e8000c101908 */
[----:B---3--:R0:W-:Y:S02]  /*0500*/  STL.64 [R1+0x8], R12 ;  /* 0x0000080c01007387 */ /* 0x0081e40000100a00 */
[----:B------:R-:W-:-:S07]  /*0510*/  LEPC R20, `(.L_x_4) ;  /* 0x000000001014794e */ /* 0x000fce0000000000 */
[----:B0---4-:R-:W-:Y:S05]  /*0520*/  CALL.ABS.NOINC R14 ;  /* 0x000000000e007343 */ /* 0x011fea0003c00000 */
.L_x_4:
[----:B------:R-:W-:Y:S05]  /*0530*/  EXIT ;  /* 0x000000000000794d */ /* 0x000fea0003800000 */
.L_x_5:
[----:B------:R-:W-:-:S00]  /*0540*/  BRA `(.L_x_5) ;  /* 0xfffffffc00fc7947 */ /* 0x000fc0000383ffff */
[----:B------:R-:W-:-:S00]  /*0550*/  NOP ;  /* 0x0000000000007918 */ /* 0x000fc00000000000 */
        /* <DEDUP_REMOVED lines=10> */
.L_x_11:


//--------------------- .text._Z12get__min_maxPKffPfmm --------------------------
	.section	.text._Z12get__min_maxPKffPfmm,"ax",@progbits
	.align	128
        .global         _Z12get__min_maxPKffPfmm
        .type           _Z12get__min_maxPKffPfmm,@function
        .size           _Z12get__min_maxPKffPfmm,(.L_x_12 - _Z12get__min_maxPKffPfmm)
        .other          _Z12get__min_maxPKffPfmm,@"STO_CUDA_ENTRY STV_DEFAULT"
_Z12get__min_maxPKffPfmm:
.text._Z12get__min_maxPKffPfmm:
[----:B------:R-:W-:Y:S01]  /*0000*/  LDC R1, c[0x0][0x37c] ;  /* 0x0000df00ff017b82 */ /* 0x000fe20000000800 */
[----:B------:R-:W0:Y:S07]  /*0010*/  S2R R6, SR_TID.Y ;  /* 0x0000000000067919 */ /* 0x000e2e0000002200 */
[----:B------:R-:W1:Y:S01]  /*0020*/  LDC R4, c[0x0][0x360] ;  /* 0x0000d800ff047b82 */ /* 0x000e620000000800 */
[----:B------:R-:W2:Y:S01]  /*0030*/  LDCU.64 UR6, c[0x0][0x398] ;  /* 0x00007300ff0677ac */ /* 0x000ea20008000a00 */
[----:B------:R-:W1:Y:S01]  /*0040*/  S2R R7, SR_TID.X ;  /* 0x0000000000077919 */ /* 0x000e620000002100 */
[----:B------:R-:W3:Y:S05]  /*0050*/  LDCU.64 UR4, c[0x0][0x3a0] ;  /* 0x00007400ff0477ac */ /* 0x000eea0008000a00 */
[----:B------:R-:W0:Y:S08]  /*0060*/  S2UR UR9, SR_CTAID.Y ;  /* 0x00000000000979c3 */ /* 0x000e300000002600 */
[----:B------:R-:W0:Y:S08]  /*0070*/  LDC R9, c[0x0][0x364] ;  /* 0x0000d900ff097b82 */ /* 0x000e300000000800 */
[----:B------:R-:W4:Y:S01]  /*0080*/  S2UR UR8, SR_CTAID.X ;  /* 0x00000000000879c3 */ /* 0x000f220000002500 */
[----:B0-----:R-:W-:-:S02]  /*0090*/  IMAD R3, R9, UR9, R6 ;  /* 0x0000000909037c24 */ /* 0x001fc4000f8e0206 */
[----:B-1----:R-:W-:-:S03]  /*00a0*/  IMAD R6, R4, R6, R7 ;  /* 0x0000000604067224 */ /* 0x002fc600078e0207 */
[----:B--2---:R-:W-:Y:S01]  /*00b0*/  ISETP.GE.U32.AND P1, PT, R3, UR6, PT ;  /* 0x0000000603007c0c */ /* 0x004fe2000bf26070 */
[----:B----4-:R-:W-:-:S03]  /*00c0*/  IMAD R0, R4, UR8, R7 ;  /* 0x0000000804007c24 */ /* 0x010fc6000f8e0207 */
[----:B------:R-:W-:Y:S01]  /*00d0*/  ISETP.GE.U32.AND.EX P1, PT, RZ, UR7, PT, P1 ;  /* 0x00000007ff007c0c */ /* 0x000fe2000bf26110 */
[--C-:B---3--:R-:W-:Y:S01]  /*00e0*/  IMAD R7, R3, UR4, R0.reuse ;  /* 0x0000000403077c24 */ /* 0x108fe2000f8e0200 */
[----:B------:R-:W-:Y:S02]  /*00f0*/  ISETP.LT.U32.AND P0, PT, R0, UR4, PT ;  /* 0x0000000400007c0c */ /* 0x000fe4000bf01070 */
[----:B------:R-:W-:-:S04]  /*0100*/  SHF.R.S32.HI R2, RZ, 0x1f, R0 ;  /* 0x0000001fff027819 */ /* 0x000fc80000011400 */
[----:B------:R-:W-:-:S13]  /*0110*/  ISETP.LT.U32.AND.EX P0, PT, R2, UR5, !P1, P0 ;  /* 0x0000000502007c0c */ /* 0x000fda000cf01100 */
[----:B------:R-:W0:Y:S01]  /*0120*/  @!P0 S2R R5, SR_CgaCtaId ;  /* 0x0000000000058919 */ /* 0x000e220000008800 */
[----:B------:R-:W-:-:S04]  /*0130*/  @!P0 MOV R2, 0x400 ;  /* 0x0000040000028802 */ /* 0x000fc80000000f00 */
[----:B0-----:R-:W-:-:S05]  /*0140*/  @!P0 LEA R5, R5, R2, 0x18 ;  /* 0x0000000205058211 */ /* 0x001fca00078ec0ff */
[----:B------:R-:W-:-:S05]  /*0150*/  @!P0 IMAD R5, R6, 0x4, R5 ;  /* 0x0000000406058824 */ /* 0x000fca00078e0205 */
[----:B------:R0:W-:Y:S01]  /*0160*/  @!P0 STS [R5], RZ ;  /* 0x000000ff05008388 */ /* 0x0001e20000000800 */
[----:B------:R-:W-:Y:S05]  /*0170*/  @!P0 EXIT ;  /* 0x000000000000894d */ /* 0x000fea0003800000 */
[----:B------:R-:W1:Y:S01]  /*0180*/  LDC.64 R2, c[0x0][0x380] ;  /* 0x0000e000ff027b82 */ /* 0x000e620000000a00 */
[----:B------:R-:W2:Y:S01]  /*0190*/  LDCU.64 UR6, c[0x0][0x358] ;  /* 0x00006b00ff0677ac */ /* 0x000ea20008000a00 */
[----:B-1----:R-:W-:-:S06]  /*01a0*/  IMAD.WIDE R2, R7, 0x4, R2 ;  /* 0x0000000407027825 */ /* 0x002fcc00078e0202 */
[----:B--2---:R-:W2:Y:S01]  /*01b0*/  LDG.E R2, desc[UR6][R2.64] ;  /* 0x0000000602027981 */ /* 0x004ea2000c1e1900 */
[----:B------:R-:W-:Y:S01]  /*01c0*/  IMAD R0, R4, R9, RZ ;  /* 0x0000000904007224 */ /* 0x000fe200078e02ff */
[----:B------:R-:W1:Y:S01]  /*01d0*/  S2UR UR5, SR_CgaCtaId ;  /* 0x00000000000579c3 */ /* 0x000e620000008800 */
[----:B------:R-:W-:Y:S01]  /*01e0*/  UMOV UR4, 0x400 ;  /* 0x0000040000047882 */ /* 0x000fe20000000000 */
[----:B------:R-:W-:Y:S05]  /*01f0*/  WARPSYNC.ALL ;  /* 0x0000000000007948 */ /* 0x000fea0003800000 */
[----:B0-----:R-:W0:Y:S02]  /*0200*/  I2F.F64.U32 R4, R0 ;  /* 0x0000000000047312 */ /* 0x001e240000201800 */
[----:B0-----:R-:W-:Y:S01]  /*0210*/  DMUL R4, R4, 0.5 ;  /* 0x3fe0000004047828 */ /* 0x001fe20000000000 */
[----:B-1----:R-:W-:-:S06]  /*0220*/  ULEA UR4, UR5, UR4, 0x18 ;  /* 0x0000000405047291 */ /* 0x002fcc000f8ec0ff */
[----:B------:R-:W-:-:S03]  /*0230*/  LEA R9, R6, UR4, 0x2 ;  /* 0x0000000406097c11 */ /* 0x000fc6000f8e10ff */
[----:B------:R-:W0:Y:S02]  /*0240*/  F2I.U32.F64.TRUNC R4, R4 ;  /* 0x0000000400047311 */ /* 0x000e24000030d000 */
[----:B0-----:R-:W-:Y:S01]  /*0250*/  ISETP.NE.AND P0, PT, R4, RZ, PT ;  /* 0x000000ff0400720c */ /* 0x001fe20003f05270 */
[----:B--2---:R0:W-:Y:S01]  /*0260*/  STS [R9], R2 ;  /* 0x0000000209007388 */ /* 0x0041e20000000800 */
[----:B------:R-:W-:Y:S11]  /*0270*/  BAR.SYNC.DEFER_BLOCKING 0x0 ;  /* 0x0000000000007b1d */ /* 0x000ff60000010000 */
[----:B------:R-:W-:Y:S05]  /*0280*/  @!P0 BRA `(.L_x_6) ;  /* 0x00000000003c8947 */ /* 0x000fea0003800000 */
.L_x_9:
[----:B------:R-:W-:Y:S01]  /*0290*/  ISETP.GE.U32.AND P0, PT, R7, R4, PT ;  /* 0x000000040700720c */ /* 0x000fe20003f06070 */
[----:B------:R-:W-:-:S12]  /*02a0*/  BSSY.RECONVERGENT B0, `(.L_x_7) ;  /* 0x0000007000007945 */ /* 0x000fd80003800200 */
[----:B-1----:R-:W-:Y:S05]  /*02b0*/  @P0 BRA `(.L_x_8) ;  /* 0x0000000000140947 */ /* 0x002fea0003800000 */
[----:B0-----:R-:W-:Y:S01]  /*02c0*/  IMAD R2, R4, 0x4, R9 ;  /* 0x0000000404027824 */ /* 0x001fe200078e0209 */
[----:B------:R-:W-:Y:S04]  /*02d0*/  LDS R0, [R9] ;  /* 0x0000000009007984 */ /* 0x000fe80000000800 */
[----:B------:R-:W0:Y:S02]  /*02e0*/  LDS R3, [R2] ;  /* 0x0000000002037984 */ /* 0x000e240000000800 */
[----:B0-----:R-:W-:-:S13]  /*02f0*/  FSETP.GEU.AND P0, PT, R0, R3, PT ;  /* 0x000000030000720b */ /* 0x001fda0003f0e000 */
[----:B------:R1:W-:Y:S02]  /*0300*/  @!P0 STS [R9], R3 ;  /* 0x0000000309008388 */ /* 0x0003e40000000800 */
.L_x_8:
[----:B------:R-:W-:Y:S05]  /*0310*/  BSYNC.RECONVERGENT B0 ;  /* 0x0000000000007941 */ /* 0x000fea0003800200 */
.L_x_7:
[----:B------:R-:W-:Y:S01]  /*0320*/  BAR.SYNC.DEFER_BLOCKING 0x0 ;  /* 0x0000000000007b1d */ /* 0x000fe20000010000 */
[----:B------:R-:W-:Y:S02]  /*0330*/  ISETP.GT.U32.AND P0, PT, R4, 0x1, PT ;  /* 0x000000010400780c */ /* 0x000fe40003f04070 */
[----:B------:R-:W-:-:S03]  /*0340*/  SHF.R.U32.HI R0, RZ, 0x1, R4 ;  /* 0x00000001ff007819 */ /* 0x000fc60000011604 */
[----:B------:R-:W-:Y:S05]  /*0350*/  WARPSYNC.ALL ;  /* 0x0000000000007948 */ /* 0x000fea0003800000 */
[----:B------:R-:W-:-:S03]  /*0360*/  IMAD.MOV.U32 R4, RZ, RZ, R0 ;  /* 0x000000ffff047224 */ /* 0x000fc600078e0000 */
[----:B------:R-:W-:Y:S05]  /*0370*/  @P0 BRA `(.L_x_9) ;  /* 0xfffffffc00c40947 */ /* 0x000fea000383ffff */
.L_x_6:
[----:B------:R-:W-:Y:S01]  /*0380*/  BAR.SYNC.DEFER_BLOCKING 0x0 ;  /* 0x0000000000007b1d */ /* 0x000fe20000010000 */
[----:B------:R-:W-:-:S05]  /*0390*/  ISETP.NE.AND P0, PT, R6, RZ, PT ;  /* 0x000000ff0600720c */ /* 0x000fca0003f05270 */
[----:B------:R-:W-:Y:S08]  /*03a0*/  WARPSYNC.ALL ;  /* 0x0000000000007948 */ /* 0x000ff00003800000 */
[----:B------:R-:W-:Y:S05]  /*03b0*/  @P0 EXIT ;  /* 0x000000000000094d */ /* 0x000fea0003800000 */
[----:B------:R-:W2:Y:S01]  /*03c0*/  LDCU.64 UR10, c[0x0][0x3a0] ;  /* 0x00007400ff0a77ac */ /* 0x000ea20008000a00 */
[----:B------:R-:W3:Y:S01]  /*03d0*/  S2UR UR5, SR_CgaCtaId ;  /* 0x00000000000579c3 */ /* 0x000ee20000008800 */
[----:B------:R-:W-:Y:S01]  /*03e0*/  I2FP.F32.U32 R7, UR8 ;  /* 0x0000000800077c45 */ /* 0x000fe20008201000 */
[----:B------:R-:W-:-:S06]  /*03f0*/  UMOV UR4, 0x400 ;  /* 0x0000040000047882 */ /* 0x000fcc0000000000 */
[----:B01----:R-:W0:Y:S01]  /*0400*/  LDC.64 R2, c[0x0][0x390] ;  /* 0x0000e400ff027b82 */ /* 0x003e220000000a00 */
[----:B--2---:R-:W1:Y:S01]  /*0410*/  I2F.U64 R0, UR10 ;  /* 0x0000000a00007d12 */ /* 0x004e620008301000 */
[----:B---3--:R-:W-:Y:S01]  /*0420*/  ULEA UR4, UR5, UR4, 0x18 ;  /* 0x0000000405047291 */ /* 0x008fe2000f8ec0ff */
[----:B-1----:R-:W-:-:S08]  /*0430*/  FMUL R4, R0, 0.03125 ;  /* 0x3d00000000047820 */ /* 0x002fd00000400000 */
[----:B------:R-:W1:Y:S01]  /*0440*/  LDS R9, [UR4] ;  /* 0x00000004ff097984 */ /* 0x000e620008000800 */
[----:B------:R-:W-:Y:S01]  /*0450*/  I2FP.F32.U32 R0, UR9 ;  /* 0x0000000900007c45 */ /* 0x000fe20008201000 */
[----:B------:R-:W2:Y:S04]  /*0460*/  FRND.CEIL R5, R4 ;  /* 0x0000000400057307 */ /* 0x000ea80000209000 */
[----:B--2---:R-:W-:-:S04]  /*0470*/  FFMA R0, R0, R5, R7 ;  /* 0x0000000500007223 */ /* 0x004fc80000000007 */
[----:B------:R-:W0:Y:S02]  /*0480*/  F2I.U32.TRUNC.NTZ R5, R0 ;  /* 0x0000000000057305 */ /* 0x000e24000020f000 */
[----:B0-----:R-:W-:-:S05]  /*0490*/  IMAD.WIDE.U32 R2, R5, 0x4, R2 ;  /* 0x0000000405027825 */ /* 0x001fca00078e0002 */
[----:B-1----:R-:W-:Y:S01]  /*04a0*/  STG.E desc[UR6][R2.64], R9 ;  /* 0x0000000902007986 */ /* 0x002fe2000c101906 */
[----:B------:R-:W-:Y:S05]  /*04b0*/  EXIT ;  /* 0x000000000000794d */ /* 0x000fea0003800000 */
.L_x_10:
        /* <DEDUP_REMOVED lines=12> */
.L_x_12:


//--------------------- .nv.global.init           --------------------------
	.section	.nv.global.init,"aw",@progbits
.nv.global.init:
	.type		$str,@object
	.size		$str,(.L_0 - $str)
$str:
        /*0000*/ 	.byte	0x54, 0x68, 0x72, 0x65, 0x61, 0x64, 0x3a, 0x20, 0x25, 0x64, 0x20, 0x42, 0x6c, 0x6f, 0x63, 0x6b
        /*0010*/ 	.byte	0x3a, 0x20, 0x25, 0x64, 0x20, 0x56, 0x61, 0x6c, 0x6f, 0x72, 0x20, 0x66, 0x69, 0x6e, 0x61, 0x6c
        /*0020*/ 	.byte	0x20, 0x25, 0x66, 0x20, 0x3a, 0x20, 0x0a, 0x00
.L_0:


//--------------------- .nv.shared._Z15get_min_max_auxPfm --------------------------
	.section	.nv.shared._Z15get_min_max_auxPfm,"aw",@nobits
	.sectionflags	@""
	.align	4
.nv.shared._Z15get_min_max_auxPfm:
	.zero		5120


//--------------------- .nv.shared.reserved.0     --------------------------
	.section	.nv.shared.reserved.0,"aw",@nobits
	.weak		__nv_reservedSMEM_offset_0_alias
	.size		__nv_reservedSMEM_offset_0_alias, 0, 64
	.other		__nv_reservedSMEM_offset_0_alias,@"STO_CUDA_RESERVED_SHARED STV_DEFAULT"
__nv_reservedSMEM_offset_0_alias:
	.zero		0
	.zero		64


//--------------------- .nv.shared._Z12get__min_maxPKffPfmm --------------------------
	.section	.nv.shared._Z12get__min_maxPKffPfmm,"aw",@nobits
	.sectionflags	@""
	.align	4
.nv.shared._Z12get__min_maxPKffPfmm:
	.zero		5120


//--------------------- .nv.constant0._Z15get_min_max_auxPfm --------------------------
	.section	.nv.constant0._Z15get_min_max_auxPfm,"a",@progbits
	.sectionflags	@""
	.align	4
.nv.constant0._Z15get_min_max_auxPfm:
	.zero		912


//--------------------- .nv.constant0._Z12get__min_maxPKffPfmm --------------------------
	.section	.nv.constant0._Z12get__min_maxPKffPfmm,"a",@progbits
	.sectionflags	@""
	.align	4
.nv.constant0._Z12get__min_maxPKffPfmm:
	.zero		936


//--------------------- SYMBOLS --------------------------

	.type		.nv.reservedSmem.offset0,@object
	.size		.nv.reservedSmem.offset0,0x4
	.type		.nv.reservedSmem.cap,@object
	.size		.nv.reservedSmem.cap,0x4
	.type		vprintf,@function
